//
// Generated by NVIDIA NVVM Compiler
//
// Compiler Build ID: CL-36424714
// Cuda compilation tools, release 13.0, V13.0.88
// Based on NVVM 20.0.0
//

.version 9.0
.target sm_100
.address_size 64

	// .globl	_Z13double_bufferPf
// _ZZ13double_bufferPfE4buf0 has been demoted
// _ZZ13double_bufferPfE4buf1 has been demoted

.visible .entry _Z13double_bufferPf(
	.param .u64 .ptr .align 1 _Z13double_bufferPf_param_0
)
{
	.reg .b32 	%r<7>;
	.reg .b32 	%f<7>;
	.reg .b64 	%rd<5>;
	// demoted variable
	.shared .align 4 .b8 _ZZ13double_bufferPfE4buf0[1024];
	// demoted variable
	.shared .align 4 .b8 _ZZ13double_bufferPfE4buf1[1024];
	ld.param.u64 	%rd1, [_Z13double_bufferPf_param_0];
	cvta.to.global.u64 	%rd2, %rd1;
	mov.u32 	%r1, %tid.x;
	mul.wide.u32 	%rd3, %r1, 4;
	add.s64 	%rd4, %rd2, %rd3;
	ld.global.f32 	%f1, [%rd4];
	shl.b32 	%r2, %r1, 2;
	mov.u32 	%r3, _ZZ13double_bufferPfE4buf0;
	add.s32 	%r4, %r3, %r2;
	st.shared.f32 	[%r4], %f1;
	bar.sync 	0;
	ld.shared.f32 	%f2, [%r4];
	ld.global.f32 	%f3, [%rd4+1024];
	mov.u32 	%r5, _ZZ13double_bufferPfE4buf1;
	add.s32 	%r6, %r5, %r2;
	st.shared.f32 	[%r6], %f3;
	bar.sync 	0;
	ld.shared.f32 	%f4, [%r6];
	mul.f32 	%f5, %f4, 0f40400000;
	fma.rn.f32 	%f6, %f2, 0f40000000, %f5;
	st.global.f32 	[%rd4], %f6;
	ret;

}


// ===== COMPILED SASS (sm_100) =====

	.target	sm_100

	.elftype	@"ET_EXEC"


//--------------------- .note.nv.tkinfo           --------------------------
	.section	.note.nv.tkinfo,"",@"SHT_NOTE"
	.sectionflags	@"SHF_NOTE_NV_TKINFO"
	.tkinfo
        /*0018*/ 	.word	0x00000002
        /*0030*/ 	.string	""
        /*0030*/ 	.string	"ptxas"
        /*0030*/ 	.string	"Cuda compilation tools, release 13.0, V13.0.88"
        /*0030*/ 	.string	"Build cuda_13.0.r13.0/compiler.36424714_0"
        /*0030*/ 	.string	"-arch sm_100 -m 64 "



//--------------------- .note.nv.cuinfo           --------------------------
	.section	.note.nv.cuinfo,"",@"SHT_NOTE"
	.sectionflags	@"SHF_NOTE_NV_CUINFO"
        /*0018*/ 	.short	0x0002
        /*001a*/ 	.short	0x0064
        /*001c*/ 	.short	0x0082
	.zero		2


//--------------------- .nv.info                  --------------------------
	.section	.nv.info,"",@"SHT_CUDA_INFO"
	.align	4


	//----- nvinfo : EIATTR_REGCOUNT
	.align		4
        /*0000*/ 	.byte	0x04, 0x2f
        /*0002*/ 	.short	(.L_1 - .L_0)
	.align		4
.L_0:
        /*0004*/ 	.word	index@(_Z13double_bufferPf)
        /*0008*/ 	.word	0x0000000c


	//----- nvinfo : EIATTR_FRAME_SIZE
	.align		4
.L_1:
        /*000c*/ 	.byte	0x04, 0x11
        /*000e*/ 	.short	(.L_3 - .L_2)
	.align		4
.L_2:
        /*0010*/ 	.word	index@(_Z13double_bufferPf)
        /*0014*/ 	.word	0x00000000


	//----- nvinfo : EIATTR_MIN_STACK_SIZE
	.align		4
.L_3:
        /*0018*/ 	.byte	0x04, 0x12
        /*001a*/ 	.short	(.L_5 - .L_4)
	.align		4
.L_4:
        /*001c*/ 	.word	index@(_Z13double_bufferPf)
        /*0020*/ 	.word	0x00000000
.L_5:


//--------------------- .nv.compat                --------------------------
	.section	.nv.compat,"",@"SHT_CUDA_COMPAT_INFO"
	.align	4
        /*0000*/ 	.byte	0x02, 0x09, 0x00, 0x00, 0x02, 0x02, 0x01, 0x00, 0x02, 0x05, 0x05, 0x00, 0x03, 0x07, 0x01, 0x01
        /*0010*/ 	.byte	0x02, 0x03, 0x00, 0x00, 0x02, 0x06, 0x01, 0x00, 0x04, 0x0b, 0x08, 0x00, 0x09, 0x00, 0x00, 0x00
        /*0020*/ 	.byte	0x00, 0x00, 0x00, 0x00


//--------------------- .nv.info._Z13double_bufferPf --------------------------
	.section	.nv.info._Z13double_bufferPf,"",@"SHT_CUDA_INFO"
	.sectionflags	@""
	.align	4


	//----- nvinfo : EIATTR_CUDA_API_VERSION
	.align		4
        /*0000*/ 	.byte	0x04, 0x37
        /*0002*/ 	.short	(.L_7 - .L_6)
.L_6:
        /*0004*/ 	.word	0x00000082


	//----- nvinfo : EIATTR_KPARAM_INFO
	.align		4
.L_7:
        /*0008*/ 	.byte	0x04, 0x17
        /*000a*/ 	.short	(.L_9 - .L_8)
.L_8:
        /*000c*/ 	.word	0x00000000
        /*0010*/ 	.short	0x0000
        /*0012*/ 	.short	0x0000
        /*0014*/ 	.byte	0x00, 0xf5, 0x21, 0x00


	//----- nvinfo : EIATTR_SPARSE_MMA_MASK
	.align		4
.L_9:
        /*0018*/ 	.byte	0x03, 0x50
        /*001a*/ 	.short	0x0000


	//----- nvinfo : EIATTR_MAXREG_COUNT
	.align		4
        /*001c*/ 	.byte	0x03, 0x1b
        /*001e*/ 	.short	0x00ff


	//----- nvinfo : EIATTR_NUM_BARRIERS
	.align		4
        /*0020*/ 	.byte	0x02, 0x4c
        /*0022*/ 	.byte	0x01
	.zero		1


	//----- nvinfo : EIATTR_MERCURY_ISA_VERSION
	.align		4
        /*0024*/ 	.byte	0x03, 0x5f
        /*0026*/ 	.short	0x0101


	//----- nvinfo : EIATTR_VRC_CTA_INIT_COUNT
	.align		4
        /*0028*/ 	.byte	0x02, 0x4a
	.zero		1
	.zero		1


	//----- nvinfo : EIATTR_EXIT_INSTR_OFFSETS
	.align		4
        /*002c*/ 	.byte	0x04, 0x1c
        /*002e*/ 	.short	(.L_11 - .L_10)


	//   ....[0]....
.L_10:
        /*0030*/ 	.word	0x00000170


	//----- nvinfo : EIATTR_CBANK_PARAM_SIZE
	.align		4
.L_11:
        /*0034*/ 	.byte	0x03, 0x19
        /*0036*/ 	.short	0x0008


	//----- nvinfo : EIATTR_PARAM_CBANK
	.align		4
        /*0038*/ 	.byte	0x04, 0x0a
        /*003a*/ 	.short	(.L_13 - .L_12)
	.align		4
.L_12:
        /*003c*/ 	.word	index@(.nv.constant0._Z13double_bufferPf)
        /*0040*/ 	.short	0x0380
        /*0042*/ 	.short	0x0008


	//----- nvinfo : EIATTR_SW_WAR
	.align		4
.L_13:
        /*0044*/ 	.byte	0x04, 0x36
        /*0046*/ 	.short	(.L_15 - .L_14)
.L_14:
        /*0048*/ 	.word	0x00000008
.L_15:


//--------------------- .nv.callgraph             --------------------------
	.section	.nv.callgraph,"",@"SHT_CUDA_CALLGRAPH"
	.align	4
	.sectionentsize	8
	.align		4
        /*0000*/ 	.word	0x00000000
	.align		4
        /*0004*/ 	.word	0xffffffff
	.align		4
        /*0008*/ 	.word	0x00000000
	.align		4
        /*000c*/ 	.word	0xfffffffe
	.align		4
        /*0010*/ 	.word	0x00000000
	.align		4
        /*0014*/ 	.word	0xfffffffd
	.align		4
        /*0018*/ 	.word	0x00000000
	.align		4
        /*001c*/ 	.word	0xfffffffc


//--------------------- .text._Z13double_bufferPf --------------------------
	.section	.text._Z13double_bufferPf,"ax",@progbits
	.align	128
        .global         _Z13double_bufferPf
        .type           _Z13double_bufferPf,@function
        .size           _Z13double_bufferPf,(.L_x_1 - _Z13double_bufferPf)
        .other          _Z13double_bufferPf,@"STO_CUDA_ENTRY STV_DEFAULT"
_Z13double_bufferPf:
.text._Z13double_bufferPf:
[----:B------:R-:W-:Y:S01]  /*0000*/  LDC R1, c[0x0][0x37c] ;  /* 0x0000df00ff017b82 */ /* 0x000fe20000000800 */
[----:B------:R-:W0:Y:S07]  /*0010*/  S2R R7, SR_TID.X ;  /* 0x0000000000077919 */ /* 0x000e2e0000002100 */
[----:B------:R-:W0:Y:S01]  /*0020*/  LDC.64 R2, c[0x0][0x380] ;  /* 0x0000e000ff027b82 */ /* 0x000e220000000a00 */
[----:B------:R-:W1:Y:S01]  /*0030*/  LDCU.64 UR8, c[0x0][0x358] ;  /* 0x00006b00ff0877ac */ /* 0x000e620008000a00 */
[----:B0-----:R-:W-:-:S05]  /*0040*/  IMAD.WIDE.U32 R2, R7, 0x4, R2 ;  /* 0x0000000407027825 */ /* 0x001fca00078e0002 */
[----:B-1----:R-:W2:Y:S01]  /*0050*/  LDG.E R0, desc[UR8][R2.64] ;  /* 0x0000000802007981 */ /* 0x002ea2000c1e1900 */
[----:B------:R-:W0:Y:S01]  /*0060*/  S2UR UR5, SR_CgaCtaId ;  /* 0x00000000000579c3 */ /* 0x000e220000008800 */
[----:B------:R-:W-:Y:S02]  /*0070*/  UMOV UR4, 0x400 ;  /* 0x0000040000047882 */ /* 0x000fe40000000000 */
[----:B0-----:R-:W-:-:S06]  /*0080*/  ULEA UR6, UR5, UR4, 0x18 ;  /* 0x0000000405067291 */ /* 0x001fcc000f8ec0ff */
[----:B------:R-:W-:-:S05]  /*0090*/  LEA R5, R7, UR6, 0x2 ;  /* 0x0000000607057c11 */ /* 0x000fca000f8e10ff */
[----:B--2---:R-:W-:Y:S01]  /*00a0*/  STS [R5], R0 ;  /* 0x0000000005007388 */ /* 0x004fe20000000800 */
[----:B------:R-:W-:Y:S06]  /*00b0*/  BAR.SYNC.DEFER_BLOCKING 0x0 ;  /* 0x0000000000007b1d */ /* 0x000fec0000010000 */
[----:B------:R-:W2:Y:S01]  /*00c0*/  LDG.E R6, desc[UR8][R2.64+0x400] ;  /* 0x0004000802067981 */ /* 0x000ea2000c1e1900 */
[----:B------:R-:W-:-:S03]  /*00d0*/  UIADD3 UR4, UPT, UPT, UR4, 0x400, URZ ;  /* 0x0000040004047890 */ /* 0x000fc6000fffe0ff */
[----:B------:R-:W-:Y:S01]  /*00e0*/  LDS R4, [R5] ;  /* 0x0000000005047984 */ /* 0x000fe20000000800 */
[----:B------:R-:W-:-:S06]  /*00f0*/  ULEA UR4, UR5, UR4, 0x18 ;  /* 0x0000000405047291 */ /* 0x000fcc000f8ec0ff */
[----:B------:R-:W-:-:S05]  /*0100*/  LEA R7, R7, UR4, 0x2 ;  /* 0x0000000407077c11 */ /* 0x000fca000f8e10ff */
[----:B--2---:R-:W-:Y:S01]  /*0110*/  STS [R7], R6 ;  /* 0x0000000607007388 */ /* 0x004fe20000000800 */
[----:B------:R-:W-:Y:S06]  /*0120*/  BAR.SYNC.DEFER_BLOCKING 0x0 ;  /* 0x0000000000007b1d */ /* 0x000fec0000010000 */
[----:B------:R-:W0:Y:S02]  /*0130*/  LDS R8, [R7] ;  /* 0x0000000007087984 */ /* 0x000e240000000800 */
[----:B0-----:R-:W-:-:S04]  /*0140*/  FMUL R9, R8, 3 ;  /* 0x4040000008097820 */ /* 0x001fc80000400000 */
[----:B------:R-:W-:-:S05]  /*0150*/  FFMA R9, R4, 2, R9 ;  /* 0x4000000004097823 */ /* 0x000fca0000000009 */
[----:B------:R-:W-:Y:S01]  /*0160*/  STG.E desc[UR8][R2.64], R9 ;  /* 0x0000000902007986 */ /* 0x000fe2000c101908 */
[----:B------:R-:W-:Y:S05]  /*0170*/  EXIT ;  /* 0x000000000000794d */ /* 0x000fea0003800000 */
.L_x_0:
[----:B------:R-:W-:-:S00]  /*0180*/  BRA `(.L_x_0) ;  /* 0xfffffffc00fc7947 */ /* 0x000fc0000383ffff */
[----:B------:R-:W-:-:S00]  /*0190*/  NOP ;  /* 0x0000000000007918 */ /* 0x000fc00000000000 */
        /* <DEDUP_REMOVED lines=14> */
.L_x_1:


//--------------------- .nv.shared._Z13double_bufferPf --------------------------
	.section	.nv.shared._Z13double_bufferPf,"aw",@nobits
	.sectionflags	@""
	.align	4
.nv.shared._Z13double_bufferPf:
	.zero		3072


//--------------------- .nv.shared.reserved.0     --------------------------
	.section	.nv.shared.reserved.0,"aw",@nobits
	.weak		__nv_reservedSMEM_offset_0_alias
	.size		__nv_reservedSMEM_offset_0_alias, 0, 64
	.other		__nv_reservedSMEM_offset_0_alias,@"STO_CUDA_RESERVED_SHARED STV_DEFAULT"
__nv_reservedSMEM_offset_0_alias:
	.zero		0
	.zero		64


//--------------------- .nv.constant0._Z13double_bufferPf --------------------------
	.section	.nv.constant0._Z13double_bufferPf,"a",@progbits
	.sectionflags	@""
	.align	4
.nv.constant0._Z13double_bufferPf:
	.zero		904


//--------------------- SYMBOLS --------------------------

	.type		.nv.reservedSmem.offset0,@object
	.size		.nv.reservedSmem.offset0,0x4
	.type		.nv.reservedSmem.cap,@object
	.size		.nv.reservedSmem.cap,0x4
